//
// Generated by NVIDIA NVVM Compiler
//
// Compiler Build ID: CL-36424714
// Cuda compilation tools, release 13.0, V13.0.88
// Based on NVVM 20.0.0
//

.version 9.0
.target sm_100
.address_size 64

	// .globl	_Z9kernelGPUPfS_S_S_S_S_iii

.visible .entry _Z9kernelGPUPfS_S_S_S_S_iii(
	.param .u64 .ptr .align 1 _Z9kernelGPUPfS_S_S_S_S_iii_param_0,
	.param .u64 .ptr .align 1 _Z9kernelGPUPfS_S_S_S_S_iii_param_1,
	.param .u64 .ptr .align 1 _Z9kernelGPUPfS_S_S_S_S_iii_param_2,
	.param .u64 .ptr .align 1 _Z9kernelGPUPfS_S_S_S_S_iii_param_3,
	.param .u64 .ptr .align 1 _Z9kernelGPUPfS_S_S_S_S_iii_param_4,
	.param .u64 .ptr .align 1 _Z9kernelGPUPfS_S_S_S_S_iii_param_5,
	.param .u32 _Z9kernelGPUPfS_S_S_S_S_iii_param_6,
	.param .u32 _Z9kernelGPUPfS_S_S_S_S_iii_param_7,
	.param .u32 _Z9kernelGPUPfS_S_S_S_S_iii_param_8
)
{
	.reg .pred 	%p<11>;
	.reg .b32 	%r<34>;
	.reg .b32 	%f<143>;
	.reg .b64 	%rd<69>;

	ld.param.u64 	%rd10, [_Z9kernelGPUPfS_S_S_S_S_iii_param_0];
	ld.param.u64 	%rd11, [_Z9kernelGPUPfS_S_S_S_S_iii_param_1];
	ld.param.u64 	%rd12, [_Z9kernelGPUPfS_S_S_S_S_iii_param_2];
	ld.param.u64 	%rd7, [_Z9kernelGPUPfS_S_S_S_S_iii_param_3];
	ld.param.u64 	%rd8, [_Z9kernelGPUPfS_S_S_S_S_iii_param_4];
	ld.param.u64 	%rd9, [_Z9kernelGPUPfS_S_S_S_S_iii_param_5];
	ld.param.u32 	%r17, [_Z9kernelGPUPfS_S_S_S_S_iii_param_6];
	ld.param.u32 	%r18, [_Z9kernelGPUPfS_S_S_S_S_iii_param_7];
	ld.param.u32 	%r19, [_Z9kernelGPUPfS_S_S_S_S_iii_param_8];
	cvta.to.global.u64 	%rd1, %rd12;
	cvta.to.global.u64 	%rd2, %rd11;
	cvta.to.global.u64 	%rd3, %rd10;
	mov.u32 	%r20, %tid.x;
	mov.u32 	%r21, %ntid.x;
	mov.u32 	%r22, %ctaid.x;
	mad.lo.s32 	%r1, %r21, %r22, %r20;
	mul.lo.s32 	%r2, %r19, %r18;
	setp.ge.s32 	%p1, %r1, %r2;
	@%p1 bra 	$L__BB0_14;
	cvta.to.global.u64 	%rd13, %rd7;
	cvta.to.global.u64 	%rd14, %rd8;
	cvta.to.global.u64 	%rd15, %rd9;
	mul.wide.s32 	%rd16, %r1, 4;
	add.s64 	%rd4, %rd13, %rd16;
	mov.b32 	%r23, 0;
	st.global.u32 	[%rd4], %r23;
	add.s64 	%rd5, %rd14, %rd16;
	st.global.u32 	[%rd5], %r23;
	add.s64 	%rd6, %rd15, %rd16;
	st.global.u32 	[%rd6], %r23;
	setp.lt.s32 	%p2, %r17, 1;
	@%p2 bra 	$L__BB0_13;
	and.b32  	%r3, %r17, 7;
	setp.lt.u32 	%p3, %r17, 8;
	mov.b32 	%r32, 0;
	@%p3 bra 	$L__BB0_5;
	and.b32  	%r32, %r17, 2147483640;
	neg.s32 	%r30, %r32;
	shl.b32 	%r6, %r2, 3;
	mul.wide.s32 	%rd21, %r2, 4;
	mov.u32 	%r29, %r1;
$L__BB0_4:
	.pragma "nounroll";
	mul.wide.s32 	%rd17, %r29, 4;
	add.s64 	%rd18, %rd3, %rd17;
	ld.global.f32 	%f1, [%rd18];
	ld.global.f32 	%f2, [%rd4];
	add.f32 	%f3, %f1, %f2;
	st.global.f32 	[%rd4], %f3;
	add.s64 	%rd19, %rd2, %rd17;
	ld.global.f32 	%f4, [%rd19];
	ld.global.f32 	%f5, [%rd5];
	add.f32 	%f6, %f4, %f5;
	st.global.f32 	[%rd5], %f6;
	add.s64 	%rd20, %rd1, %rd17;
	ld.global.f32 	%f7, [%rd20];
	ld.global.f32 	%f8, [%rd6];
	add.f32 	%f9, %f7, %f8;
	st.global.f32 	[%rd6], %f9;
	add.s64 	%rd22, %rd18, %rd21;
	ld.global.f32 	%f10, [%rd22];
	ld.global.f32 	%f11, [%rd4];
	add.f32 	%f12, %f10, %f11;
	st.global.f32 	[%rd4], %f12;
	add.s64 	%rd23, %rd19, %rd21;
	ld.global.f32 	%f13, [%rd23];
	ld.global.f32 	%f14, [%rd5];
	add.f32 	%f15, %f13, %f14;
	st.global.f32 	[%rd5], %f15;
	add.s64 	%rd24, %rd20, %rd21;
	ld.global.f32 	%f16, [%rd24];
	ld.global.f32 	%f17, [%rd6];
	add.f32 	%f18, %f16, %f17;
	st.global.f32 	[%rd6], %f18;
	add.s64 	%rd25, %rd22, %rd21;
	ld.global.f32 	%f19, [%rd25];
	ld.global.f32 	%f20, [%rd4];
	add.f32 	%f21, %f19, %f20;
	st.global.f32 	[%rd4], %f21;
	add.s64 	%rd26, %rd23, %rd21;
	ld.global.f32 	%f22, [%rd26];
	ld.global.f32 	%f23, [%rd5];
	add.f32 	%f24, %f22, %f23;
	st.global.f32 	[%rd5], %f24;
	add.s64 	%rd27, %rd24, %rd21;
	ld.global.f32 	%f25, [%rd27];
	ld.global.f32 	%f26, [%rd6];
	add.f32 	%f27, %f25, %f26;
	st.global.f32 	[%rd6], %f27;
	add.s64 	%rd28, %rd25, %rd21;
	ld.global.f32 	%f28, [%rd28];
	ld.global.f32 	%f29, [%rd4];
	add.f32 	%f30, %f28, %f29;
	st.global.f32 	[%rd4], %f30;
	add.s64 	%rd29, %rd26, %rd21;
	ld.global.f32 	%f31, [%rd29];
	ld.global.f32 	%f32, [%rd5];
	add.f32 	%f33, %f31, %f32;
	st.global.f32 	[%rd5], %f33;
	add.s64 	%rd30, %rd27, %rd21;
	ld.global.f32 	%f34, [%rd30];
	ld.global.f32 	%f35, [%rd6];
	add.f32 	%f36, %f34, %f35;
	st.global.f32 	[%rd6], %f36;
	add.s64 	%rd31, %rd28, %rd21;
	ld.global.f32 	%f37, [%rd31];
	ld.global.f32 	%f38, [%rd4];
	add.f32 	%f39, %f37, %f38;
	st.global.f32 	[%rd4], %f39;
	add.s64 	%rd32, %rd29, %rd21;
	ld.global.f32 	%f40, [%rd32];
	ld.global.f32 	%f41, [%rd5];
	add.f32 	%f42, %f40, %f41;
	st.global.f32 	[%rd5], %f42;
	add.s64 	%rd33, %rd30, %rd21;
	ld.global.f32 	%f43, [%rd33];
	ld.global.f32 	%f44, [%rd6];
	add.f32 	%f45, %f43, %f44;
	st.global.f32 	[%rd6], %f45;
	add.s64 	%rd34, %rd31, %rd21;
	ld.global.f32 	%f46, [%rd34];
	ld.global.f32 	%f47, [%rd4];
	add.f32 	%f48, %f46, %f47;
	st.global.f32 	[%rd4], %f48;
	add.s64 	%rd35, %rd32, %rd21;
	ld.global.f32 	%f49, [%rd35];
	ld.global.f32 	%f50, [%rd5];
	add.f32 	%f51, %f49, %f50;
	st.global.f32 	[%rd5], %f51;
	add.s64 	%rd36, %rd33, %rd21;
	ld.global.f32 	%f52, [%rd36];
	ld.global.f32 	%f53, [%rd6];
	add.f32 	%f54, %f52, %f53;
	st.global.f32 	[%rd6], %f54;
	add.s64 	%rd37, %rd34, %rd21;
	ld.global.f32 	%f55, [%rd37];
	ld.global.f32 	%f56, [%rd4];
	add.f32 	%f57, %f55, %f56;
	st.global.f32 	[%rd4], %f57;
	add.s64 	%rd38, %rd35, %rd21;
	ld.global.f32 	%f58, [%rd38];
	ld.global.f32 	%f59, [%rd5];
	add.f32 	%f60, %f58, %f59;
	st.global.f32 	[%rd5], %f60;
	add.s64 	%rd39, %rd36, %rd21;
	ld.global.f32 	%f61, [%rd39];
	ld.global.f32 	%f62, [%rd6];
	add.f32 	%f63, %f61, %f62;
	st.global.f32 	[%rd6], %f63;
	add.s64 	%rd40, %rd37, %rd21;
	ld.global.f32 	%f64, [%rd40];
	ld.global.f32 	%f65, [%rd4];
	add.f32 	%f66, %f64, %f65;
	st.global.f32 	[%rd4], %f66;
	add.s64 	%rd41, %rd38, %rd21;
	ld.global.f32 	%f67, [%rd41];
	ld.global.f32 	%f68, [%rd5];
	add.f32 	%f69, %f67, %f68;
	st.global.f32 	[%rd5], %f69;
	add.s64 	%rd42, %rd39, %rd21;
	ld.global.f32 	%f70, [%rd42];
	ld.global.f32 	%f71, [%rd6];
	add.f32 	%f72, %f70, %f71;
	st.global.f32 	[%rd6], %f72;
	add.s32 	%r30, %r30, 8;
	add.s32 	%r29, %r29, %r6;
	setp.ne.s32 	%p4, %r30, 0;
	@%p4 bra 	$L__BB0_4;
$L__BB0_5:
	setp.eq.s32 	%p5, %r3, 0;
	@%p5 bra 	$L__BB0_13;
	and.b32  	%r12, %r17, 3;
	setp.lt.u32 	%p6, %r3, 4;
	@%p6 bra 	$L__BB0_8;
	mad.lo.s32 	%r25, %r32, %r2, %r1;
	mul.wide.s32 	%rd43, %r25, 4;
	add.s64 	%rd44, %rd3, %rd43;
	ld.global.f32 	%f73, [%rd44];
	ld.global.f32 	%f74, [%rd4];
	add.f32 	%f75, %f73, %f74;
	st.global.f32 	[%rd4], %f75;
	add.s64 	%rd45, %rd2, %rd43;
	ld.global.f32 	%f76, [%rd45];
	ld.global.f32 	%f77, [%rd5];
	add.f32 	%f78, %f76, %f77;
	st.global.f32 	[%rd5], %f78;
	add.s64 	%rd46, %rd1, %rd43;
	ld.global.f32 	%f79, [%rd46];
	ld.global.f32 	%f80, [%rd6];
	add.f32 	%f81, %f79, %f80;
	st.global.f32 	[%rd6], %f81;
	mul.wide.s32 	%rd47, %r2, 4;
	add.s64 	%rd48, %rd44, %rd47;
	ld.global.f32 	%f82, [%rd48];
	ld.global.f32 	%f83, [%rd4];
	add.f32 	%f84, %f82, %f83;
	st.global.f32 	[%rd4], %f84;
	add.s64 	%rd49, %rd45, %rd47;
	ld.global.f32 	%f85, [%rd49];
	ld.global.f32 	%f86, [%rd5];
	add.f32 	%f87, %f85, %f86;
	st.global.f32 	[%rd5], %f87;
	add.s64 	%rd50, %rd46, %rd47;
	ld.global.f32 	%f88, [%rd50];
	ld.global.f32 	%f89, [%rd6];
	add.f32 	%f90, %f88, %f89;
	st.global.f32 	[%rd6], %f90;
	add.s64 	%rd51, %rd48, %rd47;
	ld.global.f32 	%f91, [%rd51];
	ld.global.f32 	%f92, [%rd4];
	add.f32 	%f93, %f91, %f92;
	st.global.f32 	[%rd4], %f93;
	add.s64 	%rd52, %rd49, %rd47;
	ld.global.f32 	%f94, [%rd52];
	ld.global.f32 	%f95, [%rd5];
	add.f32 	%f96, %f94, %f95;
	st.global.f32 	[%rd5], %f96;
	add.s64 	%rd53, %rd50, %rd47;
	ld.global.f32 	%f97, [%rd53];
	ld.global.f32 	%f98, [%rd6];
	add.f32 	%f99, %f97, %f98;
	st.global.f32 	[%rd6], %f99;
	add.s64 	%rd54, %rd51, %rd47;
	ld.global.f32 	%f100, [%rd54];
	ld.global.f32 	%f101, [%rd4];
	add.f32 	%f102, %f100, %f101;
	st.global.f32 	[%rd4], %f102;
	add.s64 	%rd55, %rd52, %rd47;
	ld.global.f32 	%f103, [%rd55];
	ld.global.f32 	%f104, [%rd5];
	add.f32 	%f105, %f103, %f104;
	st.global.f32 	[%rd5], %f105;
	add.s64 	%rd56, %rd53, %rd47;
	ld.global.f32 	%f106, [%rd56];
	ld.global.f32 	%f107, [%rd6];
	add.f32 	%f108, %f106, %f107;
	st.global.f32 	[%rd6], %f108;
	add.s32 	%r32, %r32, 4;
$L__BB0_8:
	setp.eq.s32 	%p7, %r12, 0;
	@%p7 bra 	$L__BB0_13;
	setp.eq.s32 	%p8, %r12, 1;
	@%p8 bra 	$L__BB0_11;
	mad.lo.s32 	%r26, %r32, %r2, %r1;
	mul.wide.s32 	%rd57, %r26, 4;
	add.s64 	%rd58, %rd3, %rd57;
	ld.global.f32 	%f109, [%rd58];
	ld.global.f32 	%f110, [%rd4];
	add.f32 	%f111, %f109, %f110;
	st.global.f32 	[%rd4], %f111;
	add.s64 	%rd59, %rd2, %rd57;
	ld.global.f32 	%f112, [%rd59];
	ld.global.f32 	%f113, [%rd5];
	add.f32 	%f114, %f112, %f113;
	st.global.f32 	[%rd5], %f114;
	add.s64 	%rd60, %rd1, %rd57;
	ld.global.f32 	%f115, [%rd60];
	ld.global.f32 	%f116, [%rd6];
	add.f32 	%f117, %f115, %f116;
	st.global.f32 	[%rd6], %f117;
	mul.wide.s32 	%rd61, %r2, 4;
	add.s64 	%rd62, %rd58, %rd61;
	ld.global.f32 	%f118, [%rd62];
	ld.global.f32 	%f119, [%rd4];
	add.f32 	%f120, %f118, %f119;
	st.global.f32 	[%rd4], %f120;
	add.s64 	%rd63, %rd59, %rd61;
	ld.global.f32 	%f121, [%rd63];
	ld.global.f32 	%f122, [%rd5];
	add.f32 	%f123, %f121, %f122;
	st.global.f32 	[%rd5], %f123;
	add.s64 	%rd64, %rd60, %rd61;
	ld.global.f32 	%f124, [%rd64];
	ld.global.f32 	%f125, [%rd6];
	add.f32 	%f126, %f124, %f125;
	st.global.f32 	[%rd6], %f126;
	add.s32 	%r32, %r32, 2;
$L__BB0_11:
	and.b32  	%r27, %r17, 1;
	setp.eq.b32 	%p9, %r27, 1;
	not.pred 	%p10, %p9;
	@%p10 bra 	$L__BB0_13;
	mad.lo.s32 	%r28, %r32, %r2, %r1;
	mul.wide.s32 	%rd65, %r28, 4;
	add.s64 	%rd66, %rd3, %rd65;
	ld.global.f32 	%f127, [%rd66];
	ld.global.f32 	%f128, [%rd4];
	add.f32 	%f129, %f127, %f128;
	st.global.f32 	[%rd4], %f129;
	add.s64 	%rd67, %rd2, %rd65;
	ld.global.f32 	%f130, [%rd67];
	ld.global.f32 	%f131, [%rd5];
	add.f32 	%f132, %f130, %f131;
	st.global.f32 	[%rd5], %f132;
	add.s64 	%rd68, %rd1, %rd65;
	ld.global.f32 	%f133, [%rd68];
	ld.global.f32 	%f134, [%rd6];
	add.f32 	%f135, %f133, %f134;
	st.global.f32 	[%rd6], %f135;
$L__BB0_13:
	ld.global.f32 	%f136, [%rd4];
	cvt.rn.f32.s32 	%f137, %r17;
	div.rn.f32 	%f138, %f136, %f137;
	st.global.f32 	[%rd4], %f138;
	ld.global.f32 	%f139, [%rd5];
	div.rn.f32 	%f140, %f139, %f137;
	st.global.f32 	[%rd5], %f140;
	ld.global.f32 	%f141, [%rd6];
	div.rn.f32 	%f142, %f141, %f137;
	st.global.f32 	[%rd6], %f142;
$L__BB0_14:
	ret;

}


// ===== COMPILED SASS (sm_100) =====

	.target	sm_100

	.elftype	@"ET_EXEC"


//--------------------- .note.nv.tkinfo           --------------------------
	.section	.note.nv.tkinfo,"",@"SHT_NOTE"
	.sectionflags	@"SHF_NOTE_NV_TKINFO"
	.tkinfo
        /*0018*/ 	.word	0x00000002
        /*0030*/ 	.string	""
        /*0030*/ 	.string	"ptxas"
        /*0030*/ 	.string	"Cuda compilation tools, release 13.0, V13.0.88"
        /*0030*/ 	.string	"Build cuda_13.0.r13.0/compiler.36424714_0"
        /*0030*/ 	.string	"-arch sm_100 -m 64 "



//--------------------- .note.nv.cuinfo           --------------------------
	.section	.note.nv.cuinfo,"",@"SHT_NOTE"
	.sectionflags	@"SHF_NOTE_NV_CUINFO"
        /*0018*/ 	.short	0x0002
        /*001a*/ 	.short	0x0064
        /*001c*/ 	.short	0x0082
	.zero		2


//--------------------- .nv.info                  --------------------------
	.section	.nv.info,"",@"SHT_CUDA_INFO"
	.align	4


	//----- nvinfo : EIATTR_REGCOUNT
	.align		4
        /*0000*/ 	.byte	0x04, 0x2f
        /*0002*/ 	.short	(.L_1 - .L_0)
	.align		4
.L_0:
        /*0004*/ 	.word	index@(_Z9kernelGPUPfS_S_S_S_S_iii)
        /*0008*/ 	.word	0x00000018


	//----- nvinfo : EIATTR_FRAME_SIZE
	.align		4
.L_1:
        /*000c*/ 	.byte	0x04, 0x11
        /*000e*/ 	.short	(.L_3 - .L_2)
	.align		4
.L_2:
        /*0010*/ 	.word	index@($__internal_0_$__cuda_sm3x_div_rn_noftz_f32_slowpath)
        /*0014*/ 	.word	0x00000000


	//----- nvinfo : EIATTR_FRAME_SIZE
	.align		4
.L_3:
        /*0018*/ 	.byte	0x04, 0x11
        /*001a*/ 	.short	(.L_5 - .L_4)
	.align		4
.L_4:
        /*001c*/ 	.word	index@(_Z9kernelGPUPfS_S_S_S_S_iii)
        /*0020*/ 	.word	0x00000000


	//----- nvinfo : EIATTR_MIN_STACK_SIZE
	.align		4
.L_5:
        /*0024*/ 	.byte	0x04, 0x12
        /*0026*/ 	.short	(.L_7 - .L_6)
	.align		4
.L_6:
        /*0028*/ 	.word	index@(_Z9kernelGPUPfS_S_S_S_S_iii)
        /*002c*/ 	.word	0x00000000
.L_7:


//--------------------- .nv.compat                --------------------------
	.section	.nv.compat,"",@"SHT_CUDA_COMPAT_INFO"
	.align	4
        /*0000*/ 	.byte	0x02, 0x09, 0x00, 0x00, 0x02, 0x02, 0x01, 0x00, 0x02, 0x05, 0x05, 0x00, 0x03, 0x07, 0x01, 0x01
        /*0010*/ 	.byte	0x02, 0x03, 0x00, 0x00, 0x02, 0x06, 0x01, 0x00, 0x04, 0x0b, 0x08, 0x00, 0x01, 0x00, 0x00, 0x00
        /*0020*/ 	.byte	0x00, 0x00, 0x00, 0x00


//--------------------- .nv.info._Z9kernelGPUPfS_S_S_S_S_iii --------------------------
	.section	.nv.info._Z9kernelGPUPfS_S_S_S_S_iii,"",@"SHT_CUDA_INFO"
	.sectionflags	@""
	.align	4


	//----- nvinfo : EIATTR_CUDA_API_VERSION
	.align		4
        /*0000*/ 	.byte	0x04, 0x37
        /*0002*/ 	.short	(.L_9 - .L_8)
.L_8:
        /*0004*/ 	.word	0x00000082


	//----- nvinfo : EIATTR_KPARAM_INFO
	.align		4
.L_9:
        /*0008*/ 	.byte	0x04, 0x17
        /*000a*/ 	.short	(.L_11 - .L_10)
.L_10:
        /*000c*/ 	.word	0x00000000
        /*0010*/ 	.short	0x0008
        /*0012*/ 	.short	0x0038
        /*0014*/ 	.byte	0x00, 0xf0, 0x11, 0x00


	//----- nvinfo : EIATTR_KPARAM_INFO
	.align		4
.L_11:
        /*0018*/ 	.byte	0x04, 0x17
        /*001a*/ 	.short	(.L_13 - .L_12)
.L_12:
        /*001c*/ 	.word	0x00000000
        /*0020*/ 	.short	0x0007
        /*0022*/ 	.short	0x0034
        /*0024*/ 	.byte	0x00, 0xf0, 0x11, 0x00


	//----- nvinfo : EIATTR_KPARAM_INFO
	.align		4
.L_13:
        /*0028*/ 	.byte	0x04, 0x17
        /*002a*/ 	.short	(.L_15 - .L_14)
.L_14:
        /*002c*/ 	.word	0x00000000
        /*0030*/ 	.short	0x0006
        /*0032*/ 	.short	0x0030
        /*0034*/ 	.byte	0x00, 0xf0, 0x11, 0x00


	//----- nvinfo : EIATTR_KPARAM_INFO
	.align		4
.L_15:
        /*0038*/ 	.byte	0x04, 0x17
        /*003a*/ 	.short	(.L_17 - .L_16)
.L_16:
        /*003c*/ 	.word	0x00000000
        /*0040*/ 	.short	0x0005
        /*0042*/ 	.short	0x0028
        /*0044*/ 	.byte	0x00, 0xf5, 0x21, 0x00


	//----- nvinfo : EIATTR_KPARAM_INFO
	.align		4
.L_17:
        /*0048*/ 	.byte	0x04, 0x17
        /*004a*/ 	.short	(.L_19 - .L_18)
.L_18:
        /*004c*/ 	.word	0x00000000
        /*0050*/ 	.short	0x0004
        /*0052*/ 	.short	0x0020
        /*0054*/ 	.byte	0x00, 0xf5, 0x21, 0x00


	//----- nvinfo : EIATTR_KPARAM_INFO
	.align		4
.L_19:
        /*0058*/ 	.byte	0x04, 0x17
        /*005a*/ 	.short	(.L_21 - .L_20)
.L_20:
        /*005c*/ 	.word	0x00000000
        /*0060*/ 	.short	0x0003
        /*0062*/ 	.short	0x0018
        /*0064*/ 	.byte	0x00, 0xf5, 0x21, 0x00


	//----- nvinfo : EIATTR_KPARAM_INFO
	.align		4
.L_21:
        /*0068*/ 	.byte	0x04, 0x17
        /*006a*/ 	.short	(.L_23 - .L_22)
.L_22:
        /*006c*/ 	.word	0x00000000
        /*0070*/ 	.short	0x0002
        /*0072*/ 	.short	0x0010
        /*0074*/ 	.byte	0x00, 0xf5, 0x21, 0x00


	//----- nvinfo : EIATTR_KPARAM_INFO
	.align		4
.L_23:
        /*0078*/ 	.byte	0x04, 0x17
        /*007a*/ 	.short	(.L_25 - .L_24)
.L_24:
        /*007c*/ 	.word	0x00000000
        /*0080*/ 	.short	0x0001
        /*0082*/ 	.short	0x0008
        /*0084*/ 	.byte	0x00, 0xf5, 0x21, 0x00


	//----- nvinfo : EIATTR_KPARAM_INFO
	.align		4
.L_25:
        /*0088*/ 	.byte	0x04, 0x17
        /*008a*/ 	.short	(.L_27 - .L_26)
.L_26:
        /*008c*/ 	.word	0x00000000
        /*0090*/ 	.short	0x0000
        /*0092*/ 	.short	0x0000
        /*0094*/ 	.byte	0x00, 0xf5, 0x21, 0x00


	//----- nvinfo : EIATTR_SPARSE_MMA_MASK
	.align		4
.L_27:
        /*0098*/ 	.byte	0x03, 0x50
        /*009a*/ 	.short	0x0000


	//----- nvinfo : EIATTR_MAXREG_COUNT
	.align		4
        /*009c*/ 	.byte	0x03, 0x1b
        /*009e*/ 	.short	0x00ff


	//----- nvinfo : EIATTR_MERCURY_ISA_VERSION
	.align		4
        /*00a0*/ 	.byte	0x03, 0x5f
        /*00a2*/ 	.short	0x0101


	//----- nvinfo : EIATTR_VRC_CTA_INIT_COUNT
	.align		4
        /*00a4*/ 	.byte	0x02, 0x4a
	.zero		1
	.zero		1


	//----- nvinfo : EIATTR_EXIT_INSTR_OFFSETS
	.align		4
        /*00a8*/ 	.byte	0x04, 0x1c
        /*00aa*/ 	.short	(.L_29 - .L_28)


	//   ....[0]....
.L_28:
        /*00ac*/ 	.word	0x00000090


	//   ....[1]....
        /*00b0*/ 	.word	0x00001500


	//----- nvinfo : EIATTR_CRS_STACK_SIZE
	.align		4
.L_29:
        /*00b4*/ 	.byte	0x04, 0x1e
        /*00b6*/ 	.short	(.L_31 - .L_30)
.L_30:
        /*00b8*/ 	.word	0x00000000


	//----- nvinfo : EIATTR_CBANK_PARAM_SIZE
	.align		4
.L_31:
        /*00bc*/ 	.byte	0x03, 0x19
        /*00be*/ 	.short	0x003c


	//----- nvinfo : EIATTR_PARAM_CBANK
	.align		4
        /*00c0*/ 	.byte	0x04, 0x0a
        /*00c2*/ 	.short	(.L_33 - .L_32)
	.align		4
.L_32:
        /*00c4*/ 	.word	index@(.nv.constant0._Z9kernelGPUPfS_S_S_S_S_iii)
        /*00c8*/ 	.short	0x0380
        /*00ca*/ 	.short	0x003c


	//----- nvinfo : EIATTR_SW_WAR
	.align		4
.L_33:
        /*00cc*/ 	.byte	0x04, 0x36
        /*00ce*/ 	.short	(.L_35 - .L_34)
.L_34:
        /*00d0*/ 	.word	0x00000008
.L_35:


//--------------------- .nv.callgraph             --------------------------
	.section	.nv.callgraph,"",@"SHT_CUDA_CALLGRAPH"
	.align	4
	.sectionentsize	8
	.align		4
        /*0000*/ 	.word	0x00000000
	.align		4
        /*0004*/ 	.word	0xffffffff
	.align		4
        /*0008*/ 	.word	0x00000000
	.align		4
        /*000c*/ 	.word	0xfffffffe
	.align		4
        /*0010*/ 	.word	0x00000000
	.align		4
        /*0014*/ 	.word	0xfffffffd
	.align		4
        /*0018*/ 	.word	0x00000000
	.align		4
        /*001c*/ 	.word	0xfffffffc


//--------------------- .text._Z9kernelGPUPfS_S_S_S_S_iii --------------------------
	.section	.text._Z9kernelGPUPfS_S_S_S_S_iii,"ax",@progbits
	.align	128
        .global         _Z9kernelGPUPfS_S_S_S_S_iii
        .type           _Z9kernelGPUPfS_S_S_S_S_iii,@function
        .size           _Z9kernelGPUPfS_S_S_S_S_iii,(.L_x_23 - _Z9kernelGPUPfS_S_S_S_S_iii)
        .other          _Z9kernelGPUPfS_S_S_S_S_iii,@"STO_CUDA_ENTRY STV_DEFAULT"
_Z9kernelGPUPfS_S_S_S_S_iii:
.text._Z9kernelGPUPfS_S_S_S_S_iii:
[----:B------:R-:W-:Y:S01]  /*0000*/  LDC R1, c[0x0][0x37c] ;  /* 0x0000df00ff017b82 */ /* 0x000fe20000000800 */
[----:B------:R-:W0:Y:S07]  /*0010*/  S2R R0, SR_TID.X ;  /* 0x0000000000007919 */ /* 0x000e2e0000002100 */
[----:B------:R-:W1:Y:S01]  /*0020*/  LDC R2, c[0x0][0x3b4] ;  /* 0x0000ed00ff027b82 */ /* 0x000e620000000800 */
[----:B------:R-:W0:Y:S01]  /*0030*/  LDCU UR4, c[0x0][0x360] ;  /* 0x00006c00ff0477ac */ /* 0x000e220008000800 */
[----:B------:R-:W0:Y:S01]  /*0040*/  S2R R3, SR_CTAID.X ;  /* 0x0000000000037919 */ /* 0x000e220000002500 */
[----:B------:R-:W1:Y:S01]  /*0050*/  LDCU UR5, c[0x0][0x3b8] ;  /* 0x00007700ff0577ac */ /* 0x000e620008000800 */
[----:B0-----:R-:W-:-:S02]  /*0060*/  IMAD R0, R3, UR4, R0 ;  /* 0x0000000403007c24 */ /* 0x001fc4000f8e0200 */
[----:B-1----:R-:W-:-:S05]  /*0070*/  IMAD R3, R2, UR5, RZ ;  /* 0x0000000502037c24 */ /* 0x002fca000f8e02ff */
[----:B------:R-:W-:-:S13]  /*0080*/  ISETP.GE.AND P0, PT, R0, R3, PT ;  /* 0x000000030000720c */ /* 0x000fda0003f06270 */
[----:B------:R-:W-:Y:S05]  /*0090*/  @P0 EXIT ;  /* 0x000000000000094d */ /* 0x000fea0003800000 */
[----:B------:R-:W0:Y:S01]  /*00a0*/  LDC.64 R8, c[0x0][0x398] ;  /* 0x0000e600ff087b82 */ /* 0x000e220000000a00 */
[----:B------:R-:W1:Y:S01]  /*00b0*/  LDCU.64 UR8, c[0x0][0x358] ;  /* 0x00006b00ff0877ac */ /* 0x000e620008000a00 */
[----:B------:R-:W2:Y:S06]  /*00c0*/  LDCU UR7, c[0x0][0x3b0] ;  /* 0x00007600ff0777ac */ /* 0x000eac0008000800 */
[----:B------:R-:W3:Y:S08]  /*00d0*/  LDC.64 R6, c[0x0][0x3a0] ;  /* 0x0000e800ff067b82 */ /* 0x000ef00000000a00 */
[----:B------:R-:W4:Y:S01]  /*00e0*/  LDC.64 R4, c[0x0][0x3a8] ;  /* 0x0000ea00ff047b82 */ /* 0x000f220000000a00 */
[----:B--2---:R-:W-:Y:S01]  /*00f0*/  UISETP.GE.AND UP0, UPT, UR7, 0x1, UPT ;  /* 0x000000010700788c */ /* 0x004fe2000bf06270 */
[----:B0-----:R-:W-:-:S05]  /*0100*/  IMAD.WIDE R8, R0, 0x4, R8 ;  /* 0x0000000400087825 */ /* 0x001fca00078e0208 */
[----:B-1----:R0:W-:Y:S01]  /*0110*/  STG.E desc[UR8][R8.64], RZ ;  /* 0x000000ff08007986 */ /* 0x0021e2000c101908 */
[----:B---3--:R-:W-:-:S05]  /*0120*/  IMAD.WIDE R6, R0, 0x4, R6 ;  /* 0x0000000400067825 */ /* 0x008fca00078e0206 */
[----:B------:R0:W-:Y:S01]  /*0130*/  STG.E desc[UR8][R6.64], RZ ;  /* 0x000000ff06007986 */ /* 0x0001e2000c101908 */
[----:B----4-:R-:W-:-:S05]  /*0140*/  IMAD.WIDE R4, R0, 0x4, R4 ;  /* 0x0000000400047825 */ /* 0x010fca00078e0204 */
[----:B------:R0:W-:Y:S01]  /*0150*/  STG.E desc[UR8][R4.64], RZ ;  /* 0x000000ff04007986 */ /* 0x0001e2000c101908 */
[----:B------:R-:W-:Y:S05]  /*0160*/  BRA.U !UP0, `(.L_x_0) ;  /* 0x0000001108247547 */ /* 0x000fea000b800000 */
[----:B------:R-:W-:Y:S02]  /*0170*/  UISETP.GE.U32.AND UP1, UPT, UR7, 0x8, UPT ;  /* 0x000000080700788c */ /* 0x000fe4000bf26070 */
[----:B------:R-:W-:Y:S01]  /*0180*/  ULOP3.LUT UR5, UR7, 0x7, URZ, 0xc0, !UPT ;  /* 0x0000000707057892 */ /* 0x000fe2000f8ec0ff */
[----:B------:R-:W-:-:S03]  /*0190*/  UMOV UR4, URZ ;  /* 0x000000ff00047c82 */ /* 0x000fc60008000000 */
[----:B------:R-:W-:-:S03]  /*01a0*/  UISETP.NE.AND UP0, UPT, UR5, URZ, UPT ;  /* 0x000000ff0500728c */ /* 0x000fc6000bf05270 */
[----:B------:R-:W-:Y:S08]  /*01b0*/  BRA.U !UP1, `(.L_x_1) ;  /* 0x0000000909087547 */ /* 0x000ff0000b800000 */
[----:B------:R-:W-:Y:S01]  /*01c0*/  ULOP3.LUT UR4, UR7, 0x7ffffff8, URZ, 0xc0, !UPT ;  /* 0x7ffffff807047892 */ /* 0x000fe2000f8ec0ff */
[----:B------:R-:W-:-:S03]  /*01d0*/  MOV R2, R0 ;  /* 0x0000000000027202 */ /* 0x000fc60000000f00 */
[----:B------:R-:W-:-:S12]  /*01e0*/  UIADD3 UR6, UPT, UPT, -UR4, URZ, URZ ;  /* 0x000000ff04067290 */ /* 0x000fd8000fffe1ff */
.L_x_2:
[----:B---3--:R-:W1:Y:S01]  /*01f0*/  LDC.64 R10, c[0x0][0x380] ;  /* 0x0000e000ff0a7b82 */ /* 0x008e620000000a00 */
[----:B------:R-:W2:Y:S07]  /*0200*/  LDG.E R15, desc[UR8][R8.64] ;  /* 0x00000008080f7981 */ /* 0x000eae000c1e1900 */
[----:B------:R-:W3:Y:S01]  /*0210*/  LDC.64 R12, c[0x0][0x388] ;  /* 0x0000e200ff0c7b82 */ /* 0x000ee20000000a00 */
[----:B-1----:R-:W-:-:S05]  /*0220*/  IMAD.WIDE R10, R2, 0x4, R10 ;  /* 0x00000004020a7825 */ /* 0x002fca00078e020a */
[----:B------:R-:W2:Y:S01]  /*0230*/  LDG.E R14, desc[UR8][R10.64] ;  /* 0x000000080a0e7981 */ /* 0x000ea2000c1e1900 */
[----:B---3--:R-:W-:-:S04]  /*0240*/  IMAD.WIDE R12, R2, 0x4, R12 ;  /* 0x00000004020c7825 */ /* 0x008fc800078e020c */
[----:B--2---:R-:W-:Y:S02]  /*0250*/  FADD R17, R14, R15 ;  /* 0x0000000f0e117221 */ /* 0x004fe40000000000 */
[----:B------:R-:W1:Y:S03]  /*0260*/  LDC.64 R14, c[0x0][0x390] ;  /* 0x0000e400ff0e7b82 */ /* 0x000e660000000a00 */
[----:B------:R2:W-:Y:S04]  /*0270*/  STG.E desc[UR8][R8.64], R17 ;  /* 0x0000001108007986 */ /* 0x0005e8000c101908 */
[----:B------:R-:W3:Y:S04]  /*0280*/  LDG.E R19, desc[UR8][R6.64] ;  /* 0x0000000806137981 */ /* 0x000ee8000c1e1900 */
[----:B------:R-:W3:Y:S01]  /*0290*/  LDG.E R16, desc[UR8][R12.64] ;  /* 0x000000080c107981 */ /* 0x000ee2000c1e1900 */
[----:B-1----:R-:W-:-:S04]  /*02a0*/  IMAD.WIDE R14, R2, 0x4, R14 ;  /* 0x00000004020e7825 */ /* 0x002fc800078e020e */
[----:B---3--:R-:W-:-:S05]  /*02b0*/  FADD R19, R16, R19 ;  /* 0x0000001310137221 */ /* 0x008fca0000000000 */
[----:B------:R1:W-:Y:S04]  /*02c0*/  STG.E desc[UR8][R6.64], R19 ;  /* 0x0000001306007986 */ /* 0x0003e8000c101908 */
[----:B------:R-:W3:Y:S04]  /*02d0*/  LDG.E R21, desc[UR8][R4.64] ;  /* 0x0000000804157981 */ /* 0x000ee8000c1e1900 */
[----:B------:R-:W3:Y:S01]  /*02e0*/  LDG.E R16, desc[UR8][R14.64] ;  /* 0x000000080e107981 */ /* 0x000ee2000c1e1900 */
[----:B------:R-:W-:-:S04]  /*02f0*/  IMAD.WIDE R10, R3, 0x4, R10 ;  /* 0x00000004030a7825 */ /* 0x000fc800078e020a */
[----:B---3--:R-:W-:-:S05]  /*0300*/  FADD R21, R16, R21 ;  /* 0x0000001510157221 */ /* 0x008fca0000000000 */
[----:B------:R3:W-:Y:S04]  /*0310*/  STG.E desc[UR8][R4.64], R21 ;  /* 0x0000001504007986 */ /* 0x0007e8000c101908 */
[----:B------:R-:W4:Y:S04]  /*0320*/  LDG.E R16, desc[UR8][R10.64] ;  /* 0x000000080a107981 */ /* 0x000f28000c1e1900 */
[----:B--2---:R-:W4:Y:S01]  /*0330*/  LDG.E R17, desc[UR8][R8.64] ;  /* 0x0000000808117981 */ /* 0x004f22000c1e1900 */
[----:B------:R-:W-:-:S04]  /*0340*/  IMAD.WIDE R12, R3, 0x4, R12 ;  /* 0x00000004030c7825 */ /* 0x000fc800078e020c */
[----:B----4-:R-:W-:-:S05]  /*0350*/  FADD R17, R16, R17 ;  /* 0x0000001110117221 */ /* 0x010fca0000000000 */
[----:B------:R2:W-:Y:S04]  /*0360*/  STG.E desc[UR8][R8.64], R17 ;  /* 0x0000001108007986 */ /* 0x0005e8000c101908 */
[----:B------:R-:W4:Y:S04]  /*0370*/  LDG.E R16, desc[UR8][R12.64] ;  /* 0x000000080c107981 */ /* 0x000f28000c1e1900 */
[----:B-1----:R-:W4:Y:S01]  /*0380*/  LDG.E R19, desc[UR8][R6.64] ;  /* 0x0000000806137981 */ /* 0x002f22000c1e1900 */
[----:B------:R-:W-:-:S04]  /*0390*/  IMAD.WIDE R14, R3, 0x4, R14 ;  /* 0x00000004030e7825 */ /* 0x000fc800078e020e */
[----:B----4-:R-:W-:-:S05]  /*03a0*/  FADD R19, R16, R19 ;  /* 0x0000001310137221 */ /* 0x010fca0000000000 */
[----:B------:R1:W-:Y:S04]  /*03b0*/  STG.E desc[UR8][R6.64], R19 ;  /* 0x0000001306007986 */ /* 0x0003e8000c101908 */
[----:B------:R-:W4:Y:S04]  /*03c0*/  LDG.E R16, desc[UR8][R14.64] ;  /* 0x000000080e107981 */ /* 0x000f28000c1e1900 */
[----:B---3--:R-:W4:Y:S01]  /*03d0*/  LDG.E R21, desc[UR8][R4.64] ;  /* 0x0000000804157981 */ /* 0x008f22000c1e1900 */
[----:B------:R-:W-:-:S04]  /*03e0*/  IMAD.WIDE R10, R3, 0x4, R10 ;  /* 0x00000004030a7825 */ /* 0x000fc800078e020a */
[----:B----4-:R-:W-:-:S05]  /*03f0*/  FADD R21, R16, R21 ;  /* 0x0000001510157221 */ /* 0x010fca0000000000 */
        /* <DEDUP_REMOVED lines=81> */
[----:B------:R-:W2:Y:S04]  /*0910*/  LDG.E R12, desc[UR8][R12.64] ;  /* 0x000000080c0c7981 */ /* 0x000ea8000c1e1900 */
[----:B-1----:R-:W2:Y:S01]  /*0920*/  LDG.E R19, desc[UR8][R6.64] ;  /* 0x0000000806137981 */ /* 0x002ea2000c1e1900 */
[----:B------:R-:W-:-:S04]  /*0930*/  IMAD.WIDE R14, R3, 0x4, R14 ;  /* 0x00000004030e7825 */ /* 0x000fc800078e020e */
[----:B--2---:R-:W-:-:S05]  /*0940*/  FADD R19, R12, R19 ;  /* 0x000000130c137221 */ /* 0x004fca0000000000 */
[----:B------:R3:W-:Y:S04]  /*0950*/  STG.E desc[UR8][R6.64], R19 ;  /* 0x0000001306007986 */ /* 0x0007e8000c101908 */
[----:B------:R-:W2:Y:S04]  /*0960*/  LDG.E R14, desc[UR8][R14.64] ;  /* 0x000000080e0e7981 */ /* 0x000ea8000c1e1900 */
[----:B------:R-:W2:Y:S01]  /*0970*/  LDG.E R11, desc[UR8][R4.64] ;  /* 0x00000008040b7981 */ /* 0x000ea2000c1e1900 */
[----:B------:R-:W-:-:S04]  /*0980*/  UIADD3 UR6, UPT, UPT, UR6, 0x8, URZ ;  /* 0x0000000806067890 */ /* 0x000fc8000fffe0ff */
[----:B------:R-:W-:Y:S01]  /*0990*/  UISETP.NE.AND UP1, UPT, UR6, URZ, UPT ;  /* 0x000000ff0600728c */ /* 0x000fe2000bf25270 */
[----:B------:R-:W-:Y:S01]  /*09a0*/  LEA R2, R3, R2, 0x3 ;  /* 0x0000000203027211 */ /* 0x000fe200078e18ff */
[----:B--2---:R-:W-:-:S05]  /*09b0*/  FADD R11, R14, R11 ;  /* 0x0000000b0e0b7221 */ /* 0x004fca0000000000 */
[----:B------:R3:W-:Y:S02]  /*09c0*/  STG.E desc[UR8][R4.64], R11 ;  /* 0x0000000b04007986 */ /* 0x0007e4000c101908 */
[----:B------:R-:W-:Y:S05]  /*09d0*/  BRA.U UP1, `(.L_x_2) ;  /* 0xfffffff901047547 */ /* 0x000fea000b83ffff */
.L_x_1:
[----:B------:R-:W-:Y:S05]  /*09e0*/  BRA.U !UP0, `(.L_x_0) ;  /* 0x0000000908047547 */ /* 0x000fea000b800000 */
[----:B------:R-:W-:Y:S02]  /*09f0*/  UISETP.GE.U32.AND UP0, UPT, UR5, 0x4, UPT ;  /* 0x000000040500788c */ /* 0x000fe4000bf06070 */
[----:B------:R-:W-:-:S04]  /*0a00*/  ULOP3.LUT UR6, UR7, 0x3, URZ, 0xc0, !UPT ;  /* 0x0000000307067892 */ /* 0x000fc8000f8ec0ff */
[----:B------:R-:W-:-:S03]  /*0a10*/  UISETP.NE.AND UP1, UPT, UR6, URZ, UPT ;  /* 0x000000ff0600728c */ /* 0x000fc6000bf25270 */
[----:B------:R-:W-:Y:S08]  /*0a20*/  BRA.U !UP0, `(.L_x_3) ;  /* 0x0000000508047547 */ /* 0x000ff0000b800000 */
[----:B---3--:R-:W1:Y:S01]  /*0a30*/  LDC.64 R10, c[0x0][0x380] ;  /* 0x0000e000ff0a7b82 */ /* 0x008e620000000a00 */
[----:B------:R-:W-:Y:S01]  /*0a40*/  IMAD R17, R3, UR4, R0 ;  /* 0x0000000403117c24 */ /* 0x000fe2000f8e0200 */
[----:B------:R-:W2:Y:S06]  /*0a50*/  LDG.E R15, desc[UR8][R8.64] ;  /* 0x00000008080f7981 */ /* 0x000eac000c1e1900 */
        /* <DEDUP_REMOVED lines=47> */
[----:B------:R-:W3:Y:S04]  /*0d50*/  LDG.E R10, desc[UR8][R10.64] ;  /* 0x000000080a0a7981 */ /* 0x000ee8000c1e1900 */
[----:B--2---:R-:W3:Y:S01]  /*0d60*/  LDG.E R19, desc[UR8][R8.64] ;  /* 0x0000000808137981 */ /* 0x004ee2000c1e1900 */
[----:B------:R-:W-:-:S04]  /*0d70*/  IMAD.WIDE R12, R3, 0x4, R12 ;  /* 0x00000004030c7825 */ /* 0x000fc800078e020c */
[----:B---3--:R-:W-:-:S05]  /*0d80*/  FADD R19, R10, R19 ;  /* 0x000000130a137221 */ /* 0x008fca0000000000 */
        /* <DEDUP_REMOVED lines=8> */
[----:B------:R-:W-:Y:S01]  /*0e10*/  UIADD3 UR4, UPT, UPT, UR4, 0x4, URZ ;  /* 0x0000000404047890 */ /* 0x000fe2000fffe0ff */
[----:B--2---:R-:W-:-:S05]  /*0e20*/  FADD R11, R14, R11 ;  /* 0x0000000b0e0b7221 */ /* 0x004fca0000000000 */
[----:B------:R4:W-:Y:S06]  /*0e30*/  STG.E desc[UR8][R4.64], R11 ;  /* 0x0000000b04007986 */ /* 0x0009ec000c101908 */
.L_x_3:
[----:B------:R-:W-:Y:S05]  /*0e40*/  BRA.U !UP1, `(.L_x_0) ;  /* 0x0000000109ec7547 */ /* 0x000fea000b800000 */
[----:B------:R-:W-:Y:S02]  /*0e50*/  UISETP.NE.AND UP0, UPT, UR6, 0x1, UPT ;  /* 0x000000010600788c */ /* 0x000fe4000bf05270 */
[----:B------:R-:W-:-:S04]  /*0e60*/  ULOP3.LUT UR5, UR7, 0x1, URZ, 0xc0, !UPT ;  /* 0x0000000107057892 */ /* 0x000fc8000f8ec0ff */
[----:B------:R-:W-:-:S03]  /*0e70*/  UISETP.NE.U32.AND UP1, UPT, UR5, 0x1, UPT ;  /* 0x000000010500788c */ /* 0x000fc6000bf25070 */
[----:B------:R-:W-:Y:S08]  /*0e80*/  BRA.U !UP0, `(.L_x_4) ;  /* 0x00000001088c7547 */ /* 0x000ff0000b800000 */
[----:B---34-:R-:W1:Y:S01]  /*0e90*/  LDC.64 R10, c[0x0][0x380] ;  /* 0x0000e000ff0a7b82 */ /* 0x018e620000000a00 */
        /* <DEDUP_REMOVED lines=34> */
.L_x_4:
[----:B------:R-:W-:Y:S05]  /*10c0*/  BRA.U UP1, `(.L_x_0) ;  /* 0x00000001014c7547 */ /* 0x000fea000b800000 */
[----:B---34-:R-:W1:Y:S01]  /*10d0*/  LDC.64 R10, c[0x0][0x380] ;  /* 0x0000e000ff0a7b82 */ /* 0x018e620000000a00 */
[----:B------:R-:W-:Y:S01]  /*10e0*/  IMAD R15, R3, UR4, R0 ;  /* 0x00000004030f7c24 */ /* 0x000fe2000f8e0200 */
[----:B------:R-:W2:Y:S03]  /*10f0*/  LDG.E R13, desc[UR8][R8.64] ;  /* 0x00000008080d7981 */ /* 0x000ea6000c1e1900 */
[----:B-1----:R-:W-:-:S03]  /*1100*/  IMAD.WIDE R2, R15, 0x4, R10 ;  /* 0x000000040f027825 */ /* 0x002fc600078e020a */
[----:B------:R-:W1:Y:S03]  /*1110*/  LDC.64 R10, c[0x0][0x388] ;  /* 0x0000e200ff0a7b82 */ /* 0x000e660000000a00 */
[----:B------:R-:W2:Y:S01]  /*1120*/  LDG.E R2, desc[UR8][R2.64] ;  /* 0x0000000802027981 */ /* 0x000ea2000c1e1900 */
[----:B-1----:R-:W-:-:S04]  /*1130*/  IMAD.WIDE R10, R15, 0x4, R10 ;  /* 0x000000040f0a7825 */ /* 0x002fc800078e020a */
        /* <DEDUP_REMOVED lines=9> */
[----:B------:R-:W3:Y:S02]  /*11d0*/  LDG.E R3, desc[UR8][R4.64] ;  /* 0x0000000804037981 */ /* 0x000ee4000c1e1900 */
[----:B---3--:R-:W-:-:S05]  /*11e0*/  FADD R3, R12, R3 ;  /* 0x000000030c037221 */ /* 0x008fca0000000000 */
[----:B------:R2:W-:Y:S02]  /*11f0*/  STG.E desc[UR8][R4.64], R3 ;  /* 0x0000000304007986 */ /* 0x0005e4000c101908 */
.L_x_0:
[----:B------:R-:W5:Y:S01]  /*1200*/  LDG.E R0, desc[UR8][R8.64] ;  /* 0x0000000808007981 */ /* 0x000f62000c1e1900 */
[----:B--2---:R-:W-:Y:S01]  /*1210*/  I2FP.F32.S32 R3, UR7 ;  /* 0x0000000700037c45 */ /* 0x004fe20008201400 */
[----:B------:R-:W-:Y:S03]  /*1220*/  BSSY.RECONVERGENT B0, `(.L_x_5) ;  /* 0x000000c000007945 */ /* 0x000fe60003800200 */
[----:B------:R-:W3:Y:S02]  /*1230*/  MUFU.RCP R2, R3 ;  /* 0x0000000300027308 */ /* 0x000ee40000001000 */
[----:B---34-:R-:W-:-:S04]  /*1240*/  FFMA R11, -R3, R2, 1 ;  /* 0x3f800000030b7423 */ /* 0x018fc80000000102 */
[----:B------:R-:W-:Y:S02]  /*1250*/  FFMA R11, R2, R11, R2 ;  /* 0x0000000b020b7223 */ /* 0x000fe40000000002 */
[----:B-----5:R-:W1:Y:S02]  /*1260*/  FCHK P0, R0, R3 ;  /* 0x0000000300007302 */ /* 0x020e640000000000 */
[----:B------:R-:W-:-:S04]  /*1270*/  FFMA R2, R0, R11, RZ ;  /* 0x0000000b00027223 */ /* 0x000fc800000000ff */
[----:B------:R-:W-:-:S04]  /*1280*/  FFMA R10, -R3, R2, R0 ;  /* 0x00000002030a7223 */ /* 0x000fc80000000100 */
[----:B------:R-:W-:Y:S01]  /*1290*/  FFMA R11, R11, R10, R2 ;  /* 0x0000000a0b0b7223 */ /* 0x000fe20000000002 */
[----:B-1----:R-:W-:Y:S06]  /*12a0*/  @!P0 BRA `(.L_x_6) ;  /* 0x00000000000c8947 */ /* 0x002fec0003800000 */
[----:B------:R-:W-:-:S07]  /*12b0*/  MOV R2, 0x12d0 ;  /* 0x000012d000027802 */ /* 0x000fce0000000f00 */
[----:B0-----:R-:W-:Y:S05]  /*12c0*/  CALL.REL.NOINC `($__internal_0_$__cuda_sm3x_div_rn_noftz_f32_slowpath) ;  /* 0x0000000000907944 */ /* 0x001fea0003c00000 */
[----:B------:R-:W-:-:S07]  /*12d0*/  MOV R11, R0 ;  /* 0x00000000000b7202 */ /* 0x000fce0000000f00 */
.L_x_6:
[----:B------:R-:W-:Y:S05]  /*12e0*/  BSYNC.RECONVERGENT B0 ;  /* 0x0000000000007941 */ /* 0x000fea0003800200 */
.L_x_5:
[----:B------:R1:W-:Y:S04]  /*12f0*/  STG.E desc[UR8][R8.64], R11 ;  /* 0x0000000b08007986 */ /* 0x0003e8000c101908 */
[----:B------:R-:W2:Y:S01]  /*1300*/  LDG.E R2, desc[UR8][R6.64] ;  /* 0x0000000806027981 */ /* 0x000ea2000c1e1900 */
[----:B------:R-:W3:Y:S01]  /*1310*/  MUFU.RCP R0, R3 ;  /* 0x0000000300007308 */ /* 0x000ee20000001000 */
[----:B------:R-:W-:Y:S01]  /*1320*/  BSSY.RECONVERGENT B0, `(.L_x_7) ;  /* 0x000000c000007945 */ /* 0x000fe20003800200 */
[----:B---3--:R-:W-:-:S04]  /*1330*/  FFMA R13, -R3, R0, 1 ;  /* 0x3f800000030d7423 */ /* 0x008fc80000000100 */
[----:B------:R-:W-:Y:S02]  /*1340*/  FFMA R0, R0, R13, R0 ;  /* 0x0000000d00007223 */ /* 0x000fe40000000000 */
[----:B--2---:R-:W2:Y:S02]  /*1350*/  FCHK P0, R2, R3 ;  /* 0x0000000302007302 */ /* 0x004ea40000000000 */
[----:B------:R-:W-:-:S04]  /*1360*/  FFMA R13, R0, R2, RZ ;  /* 0x00000002000d7223 */ /* 0x000fc800000000ff */
[----:B------:R-:W-:-:S04]  /*1370*/  FFMA R10, -R3, R13, R2 ;  /* 0x0000000d030a7223 */ /* 0x000fc80000000102 */
[----:B------:R-:W-:Y:S01]  /*1380*/  FFMA R13, R0, R10, R13 ;  /* 0x0000000a000d7223 */ /* 0x000fe2000000000d */
[----:B-12---:R-:W-:Y:S06]  /*1390*/  @!P0 BRA `(.L_x_8) ;  /* 0x0000000000108947 */ /* 0x006fec0003800000 */
[----:B------:R-:W-:Y:S02]  /*13a0*/  MOV R0, R2 ;  /* 0x0000000200007202 */ /* 0x000fe40000000f00 */
[----:B------:R-:W-:-:S07]  /*13b0*/  MOV R2, 0x13d0 ;  /* 0x000013d000027802 */ /* 0x000fce0000000f00 */
[----:B0-----:R-:W-:Y:S05]  /*13c0*/  CALL.REL.NOINC `($__internal_0_$__cuda_sm3x_div_rn_noftz_f32_slowpath) ;  /* 0x0000000000507944 */ /* 0x001fea0003c00000 */
[----:B------:R-:W-:-:S07]  /*13d0*/  MOV R13, R0 ;  /* 0x00000000000d7202 */ /* 0x000fce0000000f00 */
.L_x_8:
[----:B------:R-:W-:Y:S05]  /*13e0*/  BSYNC.RECONVERGENT B0 ;  /* 0x0000000000007941 */ /* 0x000fea0003800200 */
.L_x_7:
[----:B------:R1:W-:Y:S04]  /*13f0*/  STG.E desc[UR8][R6.64], R13 ;  /* 0x0000000d06007986 */ /* 0x0003e8000c101908 */
[----:B------:R-:W2:Y:S01]  /*1400*/  LDG.E R2, desc[UR8][R4.64] ;  /* 0x0000000804027981 */ /* 0x000ea2000c1e1900 */
[----:B------:R-:W0:Y:S01]  /*1410*/  MUFU.RCP R0, R3 ;  /* 0x0000000300007308 */ /* 0x000e220000001000 */
[----:B------:R-:W-:Y:S01]  /*1420*/  BSSY.RECONVERGENT B0, `(.L_x_9) ;  /* 0x000000c000007945 */ /* 0x000fe20003800200 */
[----:B0-----:R-:W-:-:S04]  /*1430*/  FFMA R9, -R3, R0, 1 ;  /* 0x3f80000003097423 */ /* 0x001fc80000000100 */
[----:B------:R-:W-:Y:S02]  /*1440*/  FFMA R0, R0, R9, R0 ;  /* 0x0000000900007223 */ /* 0x000fe40000000000 */
[----:B--2---:R-:W0:Y:S02]  /*1450*/  FCHK P0, R2, R3 ;  /* 0x0000000302007302 */ /* 0x004e240000000000 */
[----:B------:R-:W-:-:S04]  /*1460*/  FFMA R9, R0, R2, RZ ;  /* 0x0000000200097223 */ /* 0x000fc800000000ff */
[----:B------:R-:W-:-:S04]  /*1470*/  FFMA R8, -R3, R9, R2 ;  /* 0x0000000903087223 */ /* 0x000fc80000000102 */
[----:B------:R-:W-:Y:S01]  /*1480*/  FFMA R9, R0, R8, R9 ;  /* 0x0000000800097223 */ /* 0x000fe20000000009 */
[----:B01----:R-:W-:Y:S06]  /*1490*/  @!P0 BRA `(.L_x_10) ;  /* 0x0000000000108947 */ /* 0x003fec0003800000 */
[----:B------:R-:W-:Y:S02]  /*14a0*/  MOV R0, R2 ;  /* 0x0000000200007202 */ /* 0x000fe40000000f00 */
[----:B------:R-:W-:-:S07]  /*14b0*/  MOV R2, 0x14d0 ;  /* 0x000014d000027802 */ /* 0x000fce0000000f00 */
[----:B------:R-:W-:Y:S05]  /*14c0*/  CALL.REL.NOINC `($__internal_0_$__cuda_sm3x_div_rn_noftz_f32_slowpath) ;  /* 0x0000000000107944 */ /* 0x000fea0003c00000 */
[----:B------:R-:W-:-:S07]  /*14d0*/  MOV R9, R0 ;  /* 0x0000000000097202 */ /* 0x000fce0000000f00 */
.L_x_10:
[----:B------:R-:W-:Y:S05]  /*14e0*/  BSYNC.RECONVERGENT B0 ;  /* 0x0000000000007941 */ /* 0x000fea0003800200 */
.L_x_9:
[----:B------:R-:W-:Y:S01]  /*14f0*/  STG.E desc[UR8][R4.64], R9 ;  /* 0x0000000904007986 */ /* 0x000fe2000c101908 */
[----:B------:R-:W-:Y:S05]  /*1500*/  EXIT ;  /* 0x000000000000794d */ /* 0x000fea0003800000 */
        .weak           $__internal_0_$__cuda_sm3x_div_rn_noftz_f32_slowpath
        .type           $__internal_0_$__cuda_sm3x_div_rn_noftz_f32_slowpath,@function
        .size           $__internal_0_$__cuda_sm3x_div_rn_noftz_f32_slowpath,(.L_x_23 - $__internal_0_$__cuda_sm3x_div_rn_noftz_f32_slowpath)
$__internal_0_$__cuda_sm3x_div_rn_noftz_f32_slowpath:
[----:B------:R-:W-:Y:S01]  /*1510*/  SHF.R.U32.HI R11, RZ, 0x17, R3 ;  /* 0x00000017ff0b7819 */ /* 0x000fe20000011603 */
[----:B------:R-:W-:Y:S01]  /*1520*/  BSSY.RECONVERGENT B1, `(.L_x_11) ;  /* 0x0000063000017945 */ /* 0x000fe20003800200 */
[----:B------:R-:W-:Y:S02]  /*1530*/  SHF.R.U32.HI R10, RZ, 0x17, R0 ;  /* 0x00000017ff0a7819 */ /* 0x000fe40000011600 */
[----:B------:R-:W-:Y:S02]  /*1540*/  LOP3.LUT R11, R11, 0xff, RZ, 0xc0, !PT ;  /* 0x000000ff0b0b7812 */ /* 0x000fe400078ec0ff */
[----:B------:R-:W-:Y:S02]  /*1550*/  LOP3.LUT R16, R10, 0xff, RZ, 0xc0, !PT ;  /* 0x000000ff0a107812 */ /* 0x000fe400078ec0ff */
[----:B------:R-:W-:Y:S02]  /*1560*/  IADD3 R14, PT, PT, R11, -0x1, RZ ;  /* 0xffffffff0b0e7810 */ /* 0x000fe40007ffe0ff */
[----:B------:R-:W-:-:S02]  /*1570*/  IADD3 R12, PT, PT, R16, -0x1, RZ ;  /* 0xffffffff100c7810 */ /* 0x000fc40007ffe0ff */
[----:B------:R-:W-:Y:S02]  /*1580*/  ISETP.GT.U32.AND P0, PT, R14, 0xfd, PT ;  /* 0x000000fd0e00780c */ /* 0x000fe40003f04070 */
[----:B------:R-:W-:Y:S02]  /*1590*/  MOV R13, R3 ;  /* 0x00000003000d7202 */ /* 0x000fe40000000f00 */
[----:B------:R-:W-:-:S13]  /*15a0*/  ISETP.GT.U32.OR P0, PT, R12, 0xfd, P0 ;  /* 0x000000fd0c00780c */ /* 0x000fda0000704470 */
[----:B------:R-:W-:Y:S01]  /*15b0*/  @!P0 MOV R10, RZ ;  /* 0x000000ff000a8202 */ /* 0x000fe20000000f00 */
[----:B------:R-:W-:Y:S06]  /*15c0*/  @!P0 BRA `(.L_x_12) ;  /* 0x00000000005c8947 */ /* 0x000fec0003800000 */
[----:B------:R-:W-:Y:S02]  /*15d0*/  FSETP.GTU.FTZ.AND P0, PT, |R0|, +INF , PT ;  /* 0x7f8000000000780b */ /* 0x000fe40003f1c200 */
[----:B------:R-:W-:-:S04]  /*15e0*/  FSETP.GTU.FTZ.AND P1, PT, |R3|, +INF , PT ;  /* 0x7f8000000300780b */ /* 0x000fc80003f3c200 */
[----:B------:R-:W-:-:S13]  /*15f0*/  PLOP3.LUT P0, PT, P0, P1, PT, 0xf8, 0x8f ;  /* 0x00000000008f781c */ /* 0x000fda0000703f70 */
[----:B------:R-:W-:Y:S05]  /*1600*/  @P0 BRA `(.L_x_13) ;  /* 0x00000004004c0947 */ /* 0x000fea0003800000 */
[----:B------:R-:W-:-:S13]  /*1610*/  LOP3.LUT P0, RZ, R13, 0x7fffffff, R0, 0xc8, !PT ;  /* 0x7fffffff0dff7812 */ /* 0x000fda000780c800 */
[----:B------:R-:W-:Y:S05]  /*1620*/  @!P0 BRA `(.L_x_14) ;  /* 0x00000004003c8947 */ /* 0x000fea0003800000 */
[C---:B------:R-:W-:Y:S02]  /*1630*/  FSETP.NEU.FTZ.AND P2, PT, |R0|.reuse, +INF , PT ;  /* 0x7f8000000000780b */ /* 0x040fe40003f5d200 */
[----:B------:R-:W-:Y:S02]  /*1640*/  FSETP.NEU.FTZ.AND P1, PT, |R3|, +INF , PT ;  /* 0x7f8000000300780b */ /* 0x000fe40003f3d200 */
[----:B------:R-:W-:-:S11]  /*1650*/  FSETP.NEU.FTZ.AND P0, PT, |R0|, +INF , PT ;  /* 0x7f8000000000780b */ /* 0x000fd60003f1d200 */
[----:B------:R-:W-:Y:S05]  /*1660*/  @!P1 BRA !P2, `(.L_x_14) ;  /* 0x00000004002c9947 */ /* 0x000fea0005000000 */
[----:B------:R-:W-:-:S04]  /*1670*/  LOP3.LUT P2, RZ, R0, 0x7fffffff, RZ, 0xc0, !PT ;  /* 0x7fffffff00ff7812 */ /* 0x000fc8000784c0ff */
[----:B------:R-:W-:-:S13]  /*1680*/  PLOP3.LUT P1, PT, P1, P2, PT, 0x2f, 0xf2 ;  /* 0x0000000000f2781c */ /* 0x000fda0000f24577 */
[----:B------:R-:W-:Y:S05]  /*1690*/  @P1 BRA `(.L_x_15) ;  /* 0x0000000400181947 */ /* 0x000fea0003800000 */
[----:B------:R-:W-:-:S04]  /*16a0*/  LOP3.LUT P1, RZ, R13, 0x7fffffff, RZ, 0xc0, !PT ;  /* 0x7fffffff0dff7812 */ /* 0x000fc8000782c0ff */
[----:B------:R-:W-:-:S13]  /*16b0*/  PLOP3.LUT P0, PT, P0, P1, PT, 0x2f, 0xf2 ;  /* 0x0000000000f2781c */ /* 0x000fda0000702577 */
[----:B------:R-:W-:Y:S05]  /*16c0*/  @P0 BRA `(.L_x_16) ;  /* 0x0000000400000947 */ /* 0x000fea0003800000 */
[----:B------:R-:W-:Y:S02]  /*16d0*/  ISETP.GE.AND P0, PT, R12, RZ, PT ;  /* 0x000000ff0c00720c */ /* 0x000fe40003f06270 */
[----:B------:R-:W-:-:S11]  /*16e0*/  ISETP.GE.AND P1, PT, R14, RZ, PT ;  /* 0x000000ff0e00720c */ /* 0x000fd60003f26270 */
[----:B------:R-:W-:Y:S01]  /*16f0*/  @P0 MOV R10, RZ ;  /* 0x000000ff000a0202 */ /* 0x000fe20000000f00 */
[----:B------:R-:W-:Y:S01]  /*1700*/  @!P0 FFMA R0, R0, 1.84467440737095516160e+19, RZ ;  /* 0x5f80000000008823 */ /* 0x000fe200000000ff */
[----:B------:R-:W-:Y:S01]  /*1710*/  @!P0 MOV R10, 0xffffffc0 ;  /* 0xffffffc0000a8802 */ /* 0x000fe20000000f00 */
[----:B------:R-:W-:-:S03]  /*1720*/  @!P1 FFMA R13, R3, 1.84467440737095516160e+19, RZ ;  /* 0x5f800000030d9823 */ /* 0x000fc600000000ff */
[----:B------:R-:W-:-:S07]  /*1730*/  @!P1 IADD3 R10, PT, PT, R10, 0x40, RZ ;  /* 0x000000400a0a9810 */ /* 0x000fce0007ffe0ff */
.L_x_12:
[----:B------:R-:W-:Y:S01]  /*1740*/  LEA R12, R11, 0xc0800000, 0x17 ;  /* 0xc08000000b0c7811 */ /* 0x000fe200078eb8ff */
[----:B------:R-:W-:Y:S03]  /*1750*/  BSSY.RECONVERGENT B2, `(.L_x_17) ;  /* 0x0000036000027945 */ /* 0x000fe60003800200 */
[----:B------:R-:W-:Y:S02]  /*1760*/  IADD3 R13, PT, PT, -R12, R13, RZ ;  /* 0x0000000d0c0d7210 */ /* 0x000fe40007ffe1ff */
[----:B------:R-:W-:Y:S02]  /*1770*/  IADD3 R12, PT, PT, R16, -0x7f, RZ ;  /* 0xffffff81100c7810 */ /* 0x000fe40007ffe0ff */
[----:B------:R0:W1:Y:S01]  /*1780*/  MUFU.RCP R14, R13 ;  /* 0x0000000d000e7308 */ /* 0x0000620000001000 */
[----:B------:R-:W-:Y:S02]  /*1790*/  FADD.FTZ R15, -R13, -RZ ;  /* 0x800000ff0d0f7221 */ /* 0x000fe40000010100 */
[C---:B------:R-:W-:Y:S01]  /*17a0*/  IMAD R0, R12.reuse, -0x800000, R0 ;  /* 0xff8000000c007824 */ /* 0x040fe200078e0200 */
[----:B0-----:R-:W-:-:S04]  /*17b0*/  IADD3 R13, PT, PT, R12, 0x7f, -R11 ;  /* 0x0000007f0c0d7810 */ /* 0x001fc80007ffe80b */
[----:B------:R-:W-:Y:S01]  /*17c0*/  IADD3 R13, PT, PT, R13, R10, RZ ;  /* 0x0000000a0d0d7210 */ /* 0x000fe20007ffe0ff */
[----:B-1----:R-:W-:-:S04]  /*17d0*/  FFMA R17, R14, R15, 1 ;  /* 0x3f8000000e117423 */ /* 0x002fc8000000000f */
[----:B------:R-:W-:-:S04]  /*17e0*/  FFMA R19, R14, R17, R14 ;  /* 0x000000110e137223 */ /* 0x000fc8000000000e */
[----:B------:R-:W-:-:S04]  /*17f0*/  FFMA R14, R0, R19, RZ ;  /* 0x00000013000e7223 */ /* 0x000fc800000000ff */
[----:B------:R-:W-:-:S04]  /*1800*/  FFMA R17, R15, R14, R0 ;  /* 0x0000000e0f117223 */ /* 0x000fc80000000000 */
[----:B------:R-:W-:-:S04]  /*1810*/  FFMA R14, R19, R17, R14 ;  /* 0x00000011130e7223 */ /* 0x000fc8000000000e */
[----:B------:R-:W-:-:S04]  /*1820*/  FFMA R15, R15, R14, R0 ;  /* 0x0000000e0f0f7223 */ /* 0x000fc80000000000 */
[----:B------:R-:W-:-:S05]  /*1830*/  FFMA R0, R19, R15, R14 ;  /* 0x0000000f13007223 */ /* 0x000fca000000000e */
[----:B------:R-:W-:-:S04]  /*1840*/  SHF.R.U32.HI R11, RZ, 0x17, R0 ;  /* 0x00000017ff0b7819 */ /* 0x000fc80000011600 */
[----:B------:R-:W-:-:S04]  /*1850*/  LOP3.LUT R11, R11, 0xff, RZ, 0xc0, !PT ;  /* 0x000000ff0b0b7812 */ /* 0x000fc800078ec0ff */
[----:B------:R-:W-:-:S04]  /*1860*/  IADD3 R16, PT, PT, R11, R13, RZ ;  /* 0x0000000d0b107210 */ /* 0x000fc80007ffe0ff */
[----:B------:R-:W-:-:S04]  /*1870*/  IADD3 R10, PT, PT, R16, -0x1, RZ ;  /* 0xffffffff100a7810 */ /* 0x000fc80007ffe0ff */
[----:B------:R-:W-:-:S13]  /*1880*/  ISETP.GE.U32.AND P0, PT, R10, 0xfe, PT ;  /* 0x000000fe0a00780c */ /* 0x000fda0003f06070 */
[----:B------:R-:W-:Y:S05]  /*1890*/  @!P0 BRA `(.L_x_18) ;  /* 0x0000000000808947 */ /* 0x000fea0003800000 */
[----:B------:R-:W-:-:S13]  /*18a0*/  ISETP.GT.AND P0, PT, R16, 0xfe, PT ;  /* 0x000000fe1000780c */ /* 0x000fda0003f04270 */
[----:B------:R-:W-:Y:S05]  /*18b0*/  @P0 BRA `(.L_x_19) ;  /* 0x00000000006c0947 */ /* 0x000fea0003800000 */
[----:B------:R-:W-:-:S13]  /*18c0*/  ISETP.GE.AND P0, PT, R16, 0x1, PT ;  /* 0x000000011000780c */ /* 0x000fda0003f06270 */
[----:B------:R-:W-:Y:S05]  /*18d0*/  @P0 BRA `(.L_x_20) ;  /* 0x0000000000740947 */ /* 0x000fea0003800000 */
[----:B------:R-:W-:Y:S02]  /*18e0*/  ISETP.GE.AND P0, PT, R16, -0x18, PT ;  /* 0xffffffe81000780c */ /* 0x000fe40003f06270 */
[----:B------:R-:W-:-:S11]  /*18f0*/  LOP3.LUT R0, R0, 0x80000000, RZ, 0xc0, !PT ;  /* 0x8000000000007812 */ /* 0x000fd600078ec0ff */
[----:B------:R-:W-:Y:S05]  /*1900*/  @!P0 BRA `(.L_x_20) ;  /* 0x0000000000688947 */ /* 0x000fea0003800000 */
[CCC-:B------:R-:W-:Y:S01]  /*1910*/  FFMA.RZ R10, R19.reuse, R15.reuse, R14.reuse ;  /* 0x0000000f130a7223 */ /* 0x1c0fe2000000c00e */
[C---:B------:R-:W-:Y:S01]  /*1920*/  IADD3 R13, PT, PT, R16.reuse, 0x20, RZ ;  /* 0x00000020100d7810 */ /* 0x040fe20007ffe0ff */
[CCC-:B------:R-:W-:Y:S01]  /*1930*/  FFMA.RM R11, R19.reuse, R15.reuse, R14.reuse ;  /* 0x0000000f130b7223 */ /* 0x1c0fe2000000400e */
[----:B------:R-:W-:Y:S02]  /*1940*/  ISETP.NE.AND P2, PT, R16, RZ, PT ;  /* 0x000000ff1000720c */ /* 0x000fe40003f45270 */
[----:B------:R-:W-:Y:S01]  /*1950*/  LOP3.LUT R12, R10, 0x7fffff, RZ, 0xc0, !PT ;  /* 0x007fffff0a0c7812 */ /* 0x000fe200078ec0ff */
[----:B------:R-:W-:Y:S01]  /*1960*/  FFMA.RP R10, R19, R15, R14 ;  /* 0x0000000f130a7223 */ /* 0x000fe2000000800e */
[----:B------:R-:W-:Y:S02]  /*1970*/  ISETP.NE.AND P1, PT, R16, RZ, PT ;  /* 0x000000ff1000720c */ /* 0x000fe40003f25270 */
[----:B------:R-:W-:Y:S02]  /*1980*/  LOP3.LUT R12, R12, 0x800000, RZ, 0xfc, !PT ;  /* 0x008000000c0c7812 */ /* 0x000fe400078efcff */
[----:B------:R-:W-:-:S02]  /*1990*/  IADD3 R14, PT, PT, -R16, RZ, RZ ;  /* 0x000000ff100e7210 */ /* 0x000fc40007ffe1ff */
[----:B------:R-:W-:Y:S02]  /*19a0*/  SHF.L.U32 R13, R12, R13, RZ ;  /* 0x0000000d0c0d7219 */ /* 0x000fe400000006ff */
[----:B------:R-:W-:Y:S02]  /*19b0*/  FSETP.NEU.FTZ.AND P0, PT, R10, R11, PT ;  /* 0x0000000b0a00720b */ /* 0x000fe40003f1d000 */
[----:B------:R-:W-:Y:S02]  /*19c0*/  SEL R11, R14, RZ, P2 ;  /* 0x000000ff0e0b7207 */ /* 0x000fe40001000000 */
[----:B------:R-:W-:Y:S02]  /*19d0*/  ISETP.NE.AND P1, PT, R13, RZ, P1 ;  /* 0x000000ff0d00720c */ /* 0x000fe40000f25270 */
[----:B------:R-:W-:Y:S02]  /*19e0*/  SHF.R.U32.HI R11, RZ, R11, R12 ;  /* 0x0000000bff0b7219 */ /* 0x000fe4000001160c */
[----:B------:R-:W-:-:S02]  /*19f0*/  PLOP3.LUT P0, PT, P0, P1, PT, 0xf8, 0x8f ;  /* 0x00000000008f781c */ /* 0x000fc40000703f70 */
[----:B------:R-:W-:Y:S02]  /*1a00*/  SHF.R.U32.HI R13, RZ, 0x1, R11 ;  /* 0x00000001ff0d7819 */ /* 0x000fe4000001160b */
[----:B------:R-:W-:-:S04]  /*1a10*/  SEL R10, RZ, 0x1, !P0 ;  /* 0x00000001ff0a7807 */ /* 0x000fc80004000000 */
[----:B------:R-:W-:-:S04]  /*1a20*/  LOP3.LUT R10, R10, 0x1, R13, 0xf8, !PT ;  /* 0x000000010a0a7812 */ /* 0x000fc800078ef80d */
[----:B------:R-:W-:-:S04]  /*1a30*/  LOP3.LUT R10, R10, R11, RZ, 0xc0, !PT ;  /* 0x0000000b0a0a7212 */ /* 0x000fc800078ec0ff */
[----:B------:R-:W-:-:S04]  /*1a40*/  IADD3 R13, PT, PT, R13, R10, RZ ;  /* 0x0000000a0d0d7210 */ /* 0x000fc80007ffe0ff */
[----:B------:R-:W-:Y:S01]  /*1a50*/  LOP3.LUT R0, R13, R0, RZ, 0xfc, !PT ;  /* 0x000000000d007212 */ /* 0x000fe200078efcff */
[----:B------:R-:W-:Y:S06]  /*1a60*/  BRA `(.L_x_20) ;  /* 0x0000000000107947 */ /* 0x000fec0003800000 */
.L_x_19:
[----:B------:R-:W-:-:S04]  /*1a70*/  LOP3.LUT R0, R0, 0x80000000, RZ, 0xc0, !PT ;  /* 0x8000000000007812 */ /* 0x000fc800078ec0ff */
[----:B------:R-:W-:Y:S01]  /*1a80*/  LOP3.LUT R0, R0, 0x7f800000, RZ, 0xfc, !PT ;  /* 0x7f80000000007812 */ /* 0x000fe200078efcff */
[----:B------:R-:W-:Y:S06]  /*1a90*/  BRA `(.L_x_20) ;  /* 0x0000000000047947 */ /* 0x000fec0003800000 */
.L_x_18:
[----:B------:R-:W-:-:S07]  /*1aa0*/  LEA R0, R13, R0, 0x17 ;  /* 0x000000000d007211 */ /* 0x000fce00078eb8ff */
.L_x_20:
[----:B------:R-:W-:Y:S05]  /*1ab0*/  BSYNC.RECONVERGENT B2 ;  /* 0x0000000000027941 */ /* 0x000fea0003800200 */
.L_x_17:
[----:B------:R-:W-:Y:S05]  /*1ac0*/  BRA `(.L_x_21) ;  /* 0x0000000000207947 */ /* 0x000fea0003800000 */
.L_x_16:
[----:B------:R-:W-:-:S04]  /*1ad0*/  LOP3.LUT R0, R13, 0x80000000, R0, 0x48, !PT ;  /* 0x800000000d007812 */ /* 0x000fc800078e4800 */
[----:B------:R-:W-:Y:S01]  /*1ae0*/  LOP3.LUT R0, R0, 0x7f800000, RZ, 0xfc, !PT ;  /* 0x7f80000000007812 */ /* 0x000fe200078efcff */
[----:B------:R-:W-:Y:S06]  /*1af0*/  BRA `(.L_x_21) ;  /* 0x0000000000147947 */ /* 0x000fec0003800000 */
.L_x_15:
[----:B------:R-:W-:Y:S01]  /*1b00*/  LOP3.LUT R0, R13, 0x80000000, R0, 0x48, !PT ;  /* 0x800000000d007812 */ /* 0x000fe200078e4800 */
[----:B------:R-:W-:Y:S06]  /*1b10*/  BRA `(.L_x_21) ;  /* 0x00000000000c7947 */ /* 0x000fec0003800000 */
.L_x_14:
[----:B------:R-:W0:Y:S01]  /*1b20*/  MUFU.RSQ R0, -QNAN ;  /* 0xffc0000000007908 */ /* 0x000e220000001400 */
[----:B------:R-:W-:Y:S05]  /*1b30*/  BRA `(.L_x_21) ;  /* 0x0000000000047947 */ /* 0x000fea0003800000 */
.L_x_13:
[----:B------:R-:W-:-:S07]  /*1b40*/  FADD.FTZ R0, R0, R3 ;  /* 0x0000000300007221 */ /* 0x000fce0000010000 */
.L_x_21:
[----:B------:R-:W-:Y:S05]  /*1b50*/  BSYNC.RECONVERGENT B1 ;  /* 0x0000000000017941 */ /* 0x000fea0003800200 */
.L_x_11:
[----:B------:R-:W-:Y:S01]  /*1b60*/  HFMA2 R11, -RZ, RZ, 0, 0 ;  /* 0x00000000ff0b7431 */ /* 0x000fe200000001ff */
[----:B------:R-:W-:-:S04]  /*1b70*/  MOV R10, R2 ;  /* 0x00000002000a7202 */ /* 0x000fc80000000f00 */
[----:B0-----:R-:W-:Y:S05]  /*1b80*/  RET.REL.NODEC R10 `(_Z9kernelGPUPfS_S_S_S_S_iii) ;  /* 0xffffffe40a1c7950 */ /* 0x001fea0003c3ffff */
.L_x_22:
[----:B------:R-:W-:-:S00]  /*1b90*/  BRA `(.L_x_22) ;  /* 0xfffffffc00fc7947 */ /* 0x000fc0000383ffff */
[----:B------:R-:W-:-:S00]  /*1ba0*/  NOP ;  /* 0x0000000000007918 */ /* 0x000fc00000000000 */
        /* <DEDUP_REMOVED lines=13> */
.L_x_23:


//--------------------- .nv.shared.reserved.0     --------------------------
	.section	.nv.shared.reserved.0,"aw",@nobits
	.weak		__nv_reservedSMEM_offset_0_alias
	.size		__nv_reservedSMEM_offset_0_alias, 0, 64
	.other		__nv_reservedSMEM_offset_0_alias,@"STO_CUDA_RESERVED_SHARED STV_DEFAULT"
__nv_reservedSMEM_offset_0_alias:
	.zero		0
	.zero		64


//--------------------- .nv.constant0._Z9kernelGPUPfS_S_S_S_S_iii --------------------------
	.section	.nv.constant0._Z9kernelGPUPfS_S_S_S_S_iii,"a",@progbits
	.sectionflags	@""
	.align	4
.nv.constant0._Z9kernelGPUPfS_S_S_S_S_iii:
	.zero		956


//--------------------- SYMBOLS --------------------------

	.type		.nv.reservedSmem.offset0,@object
	.size		.nv.reservedSmem.offset0,0x4
